//
// Generated by NVIDIA NVVM Compiler
//
// Compiler Build ID: CL-36424714
// Cuda compilation tools, release 13.0, V13.0.88
// Based on NVVM 20.0.0
//

.version 9.0
.target sm_100
.address_size 64

	// .globl	_Z4initPii
// _ZZ13sum_reductionPiS_E11partial_sum has been demoted

.visible .entry _Z4initPii(
	.param .u64 .ptr .align 1 _Z4initPii_param_0,
	.param .u32 _Z4initPii_param_1
)
{
	.reg .pred 	%p<2>;
	.reg .b32 	%r<7>;
	.reg .b64 	%rd<5>;

	ld.param.u64 	%rd1, [_Z4initPii_param_0];
	ld.param.u32 	%r2, [_Z4initPii_param_1];
	mov.u32 	%r3, %ctaid.x;
	mov.u32 	%r4, %ntid.x;
	mov.u32 	%r5, %tid.x;
	mad.lo.s32 	%r1, %r3, %r4, %r5;
	setp.ge.s32 	%p1, %r1, %r2;
	@%p1 bra 	$L__BB0_2;
	cvta.to.global.u64 	%rd2, %rd1;
	mul.wide.s32 	%rd3, %r1, 4;
	add.s64 	%rd4, %rd2, %rd3;
	mov.b32 	%r6, 1;
	st.global.u32 	[%rd4], %r6;
$L__BB0_2:
	ret;

}
	// .globl	_Z13sum_reductionPiS_
.visible .entry _Z13sum_reductionPiS_(
	.param .u64 .ptr .align 1 _Z13sum_reductionPiS__param_0,
	.param .u64 .ptr .align 1 _Z13sum_reductionPiS__param_1
)
{
	.reg .pred 	%p<6>;
	.reg .b32 	%r<40>;
	.reg .b64 	%rd<11>;
	// demoted variable
	.shared .align 4 .b8 _ZZ13sum_reductionPiS_E11partial_sum[1024];
	ld.param.u64 	%rd2, [_Z13sum_reductionPiS__param_0];
	ld.param.u64 	%rd1, [_Z13sum_reductionPiS__param_1];
	cvta.to.global.u64 	%rd3, %rd2;
	mov.u32 	%r39, %ntid.x;
	mov.u32 	%r2, %ctaid.x;
	mul.lo.s32 	%r7, %r39, %r2;
	shl.b32 	%r8, %r7, 1;
	mul.wide.s32 	%rd4, %r8, 4;
	add.s64 	%rd5, %rd3, %rd4;
	ld.global.u32 	%r9, [%rd5];
	add.s32 	%r10, %r8, %r39;
	mul.wide.u32 	%rd6, %r10, 4;
	add.s64 	%rd7, %rd3, %rd6;
	ld.global.u32 	%r11, [%rd7];
	add.s32 	%r12, %r11, %r9;
	mov.u32 	%r3, %tid.x;
	shl.b32 	%r13, %r3, 2;
	mov.u32 	%r14, _ZZ13sum_reductionPiS_E11partial_sum;
	add.s32 	%r4, %r14, %r13;
	st.shared.u32 	[%r4], %r12;
	bar.sync 	0;
	setp.lt.u32 	%p1, %r39, 66;
	@%p1 bra 	$L__BB1_4;
$L__BB1_1:
	shr.u32 	%r6, %r39, 1;
	setp.ge.u32 	%p2, %r3, %r6;
	@%p2 bra 	$L__BB1_3;
	shl.b32 	%r15, %r6, 2;
	add.s32 	%r16, %r4, %r15;
	ld.shared.u32 	%r17, [%r16];
	ld.shared.u32 	%r18, [%r4];
	add.s32 	%r19, %r18, %r17;
	st.shared.u32 	[%r4], %r19;
$L__BB1_3:
	bar.sync 	0;
	setp.gt.u32 	%p3, %r39, 131;
	mov.u32 	%r39, %r6;
	@%p3 bra 	$L__BB1_1;
$L__BB1_4:
	setp.gt.u32 	%p4, %r3, 31;
	@%p4 bra 	$L__BB1_6;
	ld.volatile.shared.u32 	%r20, [%r4+128];
	ld.volatile.shared.u32 	%r21, [%r4];
	add.s32 	%r22, %r21, %r20;
	st.volatile.shared.u32 	[%r4], %r22;
	ld.volatile.shared.u32 	%r23, [%r4+64];
	ld.volatile.shared.u32 	%r24, [%r4];
	add.s32 	%r25, %r24, %r23;
	st.volatile.shared.u32 	[%r4], %r25;
	ld.volatile.shared.u32 	%r26, [%r4+32];
	ld.volatile.shared.u32 	%r27, [%r4];
	add.s32 	%r28, %r27, %r26;
	st.volatile.shared.u32 	[%r4], %r28;
	ld.volatile.shared.u32 	%r29, [%r4+16];
	ld.volatile.shared.u32 	%r30, [%r4];
	add.s32 	%r31, %r30, %r29;
	st.volatile.shared.u32 	[%r4], %r31;
	ld.volatile.shared.u32 	%r32, [%r4+8];
	ld.volatile.shared.u32 	%r33, [%r4];
	add.s32 	%r34, %r33, %r32;
	st.volatile.shared.u32 	[%r4], %r34;
	ld.volatile.shared.u32 	%r35, [%r4+4];
	ld.volatile.shared.u32 	%r36, [%r4];
	add.s32 	%r37, %r36, %r35;
	st.volatile.shared.u32 	[%r4], %r37;
$L__BB1_6:
	bar.sync 	0;
	setp.ne.s32 	%p5, %r3, 0;
	@%p5 bra 	$L__BB1_8;
	ld.shared.u32 	%r38, [_ZZ13sum_reductionPiS_E11partial_sum];
	cvta.to.global.u64 	%rd8, %rd1;
	mul.wide.u32 	%rd9, %r2, 4;
	add.s64 	%rd10, %rd8, %rd9;
	st.global.u32 	[%rd10], %r38;
$L__BB1_8:
	ret;

}


// ===== COMPILED SASS (sm_100) =====

	.target	sm_100

	.elftype	@"ET_EXEC"


//--------------------- .note.nv.tkinfo           --------------------------
	.section	.note.nv.tkinfo,"",@"SHT_NOTE"
	.sectionflags	@"SHF_NOTE_NV_TKINFO"
	.tkinfo
        /*0018*/ 	.word	0x00000002
        /*0030*/ 	.string	""
        /*0030*/ 	.string	"ptxas"
        /*0030*/ 	.string	"Cuda compilation tools, release 13.0, V13.0.88"
        /*0030*/ 	.string	"Build cuda_13.0.r13.0/compiler.36424714_0"
        /*0030*/ 	.string	"-arch sm_100 -m 64 "



//--------------------- .note.nv.cuinfo           --------------------------
	.section	.note.nv.cuinfo,"",@"SHT_NOTE"
	.sectionflags	@"SHF_NOTE_NV_CUINFO"
        /*0018*/ 	.short	0x0002
        /*001a*/ 	.short	0x0064
        /*001c*/ 	.short	0x0082
	.zero		2


//--------------------- .nv.info                  --------------------------
	.section	.nv.info,"",@"SHT_CUDA_INFO"
	.align	4


	//----- nvinfo : EIATTR_REGCOUNT
	.align		4
        /*0000*/ 	.byte	0x04, 0x2f
        /*0002*/ 	.short	(.L_1 - .L_0)
	.align		4
.L_0:
        /*0004*/ 	.word	index@(_Z4initPii)
        /*0008*/ 	.word	0x0000000a


	//----- nvinfo : EIATTR_FRAME_SIZE
	.align		4
.L_1:
        /*000c*/ 	.byte	0x04, 0x11
        /*000e*/ 	.short	(.L_3 - .L_2)
	.align		4
.L_2:
        /*0010*/ 	.word	index@(_Z4initPii)
        /*0014*/ 	.word	0x00000000


	//----- nvinfo : EIATTR_REGCOUNT
	.align		4
.L_3:
        /*0018*/ 	.byte	0x04, 0x2f
        /*001a*/ 	.short	(.L_5 - .L_4)
	.align		4
.L_4:
        /*001c*/ 	.word	index@(_Z13sum_reductionPiS_)
        /*0020*/ 	.word	0x0000000b


	//----- nvinfo : EIATTR_FRAME_SIZE
	.align		4
.L_5:
        /*0024*/ 	.byte	0x04, 0x11
        /*0026*/ 	.short	(.L_7 - .L_6)
	.align		4
.L_6:
        /*0028*/ 	.word	index@(_Z13sum_reductionPiS_)
        /*002c*/ 	.word	0x00000000


	//----- nvinfo : EIATTR_MIN_STACK_SIZE
	.align		4
.L_7:
        /*0030*/ 	.byte	0x04, 0x12
        /*0032*/ 	.short	(.L_9 - .L_8)
	.align		4
.L_8:
        /*0034*/ 	.word	index@(_Z13sum_reductionPiS_)
        /*0038*/ 	.word	0x00000000


	//----- nvinfo : EIATTR_MIN_STACK_SIZE
	.align		4
.L_9:
        /*003c*/ 	.byte	0x04, 0x12
        /*003e*/ 	.short	(.L_11 - .L_10)
	.align		4
.L_10:
        /*0040*/ 	.word	index@(_Z4initPii)
        /*0044*/ 	.word	0x00000000
.L_11:


//--------------------- .nv.compat                --------------------------
	.section	.nv.compat,"",@"SHT_CUDA_COMPAT_INFO"
	.align	4
        /*0000*/ 	.byte	0x02, 0x09, 0x00, 0x00, 0x02, 0x02, 0x01, 0x00, 0x02, 0x05, 0x05, 0x00, 0x03, 0x07, 0x01, 0x01
        /*0010*/ 	.byte	0x02, 0x03, 0x00, 0x00, 0x02, 0x06, 0x01, 0x00, 0x04, 0x0b, 0x08, 0x00, 0x09, 0x00, 0x00, 0x00
        /*0020*/ 	.byte	0x00, 0x00, 0x00, 0x00


//--------------------- .nv.info._Z13sum_reductionPiS_ --------------------------
	.section	.nv.info._Z13sum_reductionPiS_,"",@"SHT_CUDA_INFO"
	.sectionflags	@""
	.align	4


	//----- nvinfo : EIATTR_CUDA_API_VERSION
	.align		4
        /*0000*/ 	.byte	0x04, 0x37
        /*0002*/ 	.short	(.L_13 - .L_12)
.L_12:
        /*0004*/ 	.word	0x00000082


	//----- nvinfo : EIATTR_KPARAM_INFO
	.align		4
.L_13:
        /*0008*/ 	.byte	0x04, 0x17
        /*000a*/ 	.short	(.L_15 - .L_14)
.L_14:
        /*000c*/ 	.word	0x00000000
        /*0010*/ 	.short	0x0001
        /*0012*/ 	.short	0x0008
        /*0014*/ 	.byte	0x00, 0xf5, 0x21, 0x00


	//----- nvinfo : EIATTR_KPARAM_INFO
	.align		4
.L_15:
        /*0018*/ 	.byte	0x04, 0x17
        /*001a*/ 	.short	(.L_17 - .L_16)
.L_16:
        /*001c*/ 	.word	0x00000000
        /*0020*/ 	.short	0x0000
        /*0022*/ 	.short	0x0000
        /*0024*/ 	.byte	0x00, 0xf5, 0x21, 0x00


	//----- nvinfo : EIATTR_SPARSE_MMA_MASK
	.align		4
.L_17:
        /*0028*/ 	.byte	0x03, 0x50
        /*002a*/ 	.short	0x0000


	//----- nvinfo : EIATTR_MAXREG_COUNT
	.align		4
        /*002c*/ 	.byte	0x03, 0x1b
        /*002e*/ 	.short	0x00ff


	//----- nvinfo : EIATTR_NUM_BARRIERS
	.align		4
        /*0030*/ 	.byte	0x02, 0x4c
        /*0032*/ 	.byte	0x01
	.zero		1


	//----- nvinfo : EIATTR_MERCURY_ISA_VERSION
	.align		4
        /*0034*/ 	.byte	0x03, 0x5f
        /*0036*/ 	.short	0x0101


	//----- nvinfo : EIATTR_VRC_CTA_INIT_COUNT
	.align		4
        /*0038*/ 	.byte	0x02, 0x4a
	.zero		1
	.zero		1


	//----- nvinfo : EIATTR_EXIT_INSTR_OFFSETS
	.align		4
        /*003c*/ 	.byte	0x04, 0x1c
        /*003e*/ 	.short	(.L_19 - .L_18)


	//   ....[0]....
.L_18:
        /*0040*/ 	.word	0x00000400


	//   ....[1]....
        /*0044*/ 	.word	0x00000480


	//----- nvinfo : EIATTR_CRS_STACK_SIZE
	.align		4
.L_19:
        /*0048*/ 	.byte	0x04, 0x1e
        /*004a*/ 	.short	(.L_21 - .L_20)
.L_20:
        /*004c*/ 	.word	0x00000000


	//----- nvinfo : EIATTR_CBANK_PARAM_SIZE
	.align		4
.L_21:
        /*0050*/ 	.byte	0x03, 0x19
        /*0052*/ 	.short	0x0010


	//----- nvinfo : EIATTR_PARAM_CBANK
	.align		4
        /*0054*/ 	.byte	0x04, 0x0a
        /*0056*/ 	.short	(.L_23 - .L_22)
	.align		4
.L_22:
        /*0058*/ 	.word	index@(.nv.constant0._Z13sum_reductionPiS_)
        /*005c*/ 	.short	0x0380
        /*005e*/ 	.short	0x0010


	//----- nvinfo : EIATTR_SW_WAR
	.align		4
.L_23:
        /*0060*/ 	.byte	0x04, 0x36
        /*0062*/ 	.short	(.L_25 - .L_24)
.L_24:
        /*0064*/ 	.word	0x00000008
.L_25:


//--------------------- .nv.info._Z4initPii       --------------------------
	.section	.nv.info._Z4initPii,"",@"SHT_CUDA_INFO"
	.sectionflags	@""
	.align	4


	//----- nvinfo : EIATTR_CUDA_API_VERSION
	.align		4
        /*0000*/ 	.byte	0x04, 0x37
        /*0002*/ 	.short	(.L_27 - .L_26)
.L_26:
        /*0004*/ 	.word	0x00000082


	//----- nvinfo : EIATTR_KPARAM_INFO
	.align		4
.L_27:
        /*0008*/ 	.byte	0x04, 0x17
        /*000a*/ 	.short	(.L_29 - .L_28)
.L_28:
        /*000c*/ 	.word	0x00000000
        /*0010*/ 	.short	0x0001
        /*0012*/ 	.short	0x0008
        /*0014*/ 	.byte	0x00, 0xf0, 0x11, 0x00


	//----- nvinfo : EIATTR_KPARAM_INFO
	.align		4
.L_29:
        /*0018*/ 	.byte	0x04, 0x17
        /*001a*/ 	.short	(.L_31 - .L_30)
.L_30:
        /*001c*/ 	.word	0x00000000
        /*0020*/ 	.short	0x0000
        /*0022*/ 	.short	0x0000
        /*0024*/ 	.byte	0x00, 0xf5, 0x21, 0x00


	//----- nvinfo : EIATTR_SPARSE_MMA_MASK
	.align		4
.L_31:
        /*0028*/ 	.byte	0x03, 0x50
        /*002a*/ 	.short	0x0000


	//----- nvinfo : EIATTR_MAXREG_COUNT
	.align		4
        /*002c*/ 	.byte	0x03, 0x1b
        /*002e*/ 	.short	0x00ff


	//----- nvinfo : EIATTR_MERCURY_ISA_VERSION
	.align		4
        /*0030*/ 	.byte	0x03, 0x5f
        /*0032*/ 	.short	0x0101


	//----- nvinfo : EIATTR_VRC_CTA_INIT_COUNT
	.align		4
        /*0034*/ 	.byte	0x02, 0x4a
	.zero		1
	.zero		1


	//----- nvinfo : EIATTR_EXIT_INSTR_OFFSETS
	.align		4
        /*0038*/ 	.byte	0x04, 0x1c
        /*003a*/ 	.short	(.L_33 - .L_32)


	//   ....[0]....
.L_32:
        /*003c*/ 	.word	0x00000070


	//   ....[1]....
        /*0040*/ 	.word	0x000000d0


	//----- nvinfo : EIATTR_CBANK_PARAM_SIZE
	.align		4
.L_33:
        /*0044*/ 	.byte	0x03, 0x19
        /*0046*/ 	.short	0x000c


	//----- nvinfo : EIATTR_PARAM_CBANK
	.align		4
        /*0048*/ 	.byte	0x04, 0x0a
        /*004a*/ 	.short	(.L_35 - .L_34)
	.align		4
.L_34:
        /*004c*/ 	.word	index@(.nv.constant0._Z4initPii)
        /*0050*/ 	.short	0x0380
        /*0052*/ 	.short	0x000c


	//----- nvinfo : EIATTR_SW_WAR
	.align		4
.L_35:
        /*0054*/ 	.byte	0x04, 0x36
        /*0056*/ 	.short	(.L_37 - .L_36)
.L_36:
        /*0058*/ 	.word	0x00000008
.L_37:


//--------------------- .nv.callgraph             --------------------------
	.section	.nv.callgraph,"",@"SHT_CUDA_CALLGRAPH"
	.align	4
	.sectionentsize	8
	.align		4
        /*0000*/ 	.word	0x00000000
	.align		4
        /*0004*/ 	.word	0xffffffff
	.align		4
        /*0008*/ 	.word	0x00000000
	.align		4
        /*000c*/ 	.word	0xfffffffe
	.align		4
        /*0010*/ 	.word	0x00000000
	.align		4
        /*0014*/ 	.word	0xfffffffd
	.align		4
        /*0018*/ 	.word	0x00000000
	.align		4
        /*001c*/ 	.word	0xfffffffc


//--------------------- .text._Z13sum_reductionPiS_ --------------------------
	.section	.text._Z13sum_reductionPiS_,"ax",@progbits
	.align	128
        .global         _Z13sum_reductionPiS_
        .type           _Z13sum_reductionPiS_,@function
        .size           _Z13sum_reductionPiS_,(.L_x_6 - _Z13sum_reductionPiS_)
        .other          _Z13sum_reductionPiS_,@"STO_CUDA_ENTRY STV_DEFAULT"
_Z13sum_reductionPiS_:
.text._Z13sum_reductionPiS_:
[----:B------:R-:W-:Y:S01]  /*0000*/  LDC R1, c[0x0][0x37c] ;  /* 0x0000df00ff017b82 */ /* 0x000fe20000000800 */
[----:B------:R-:W0:Y:S01]  /*0010*/  S2R R0, SR_CTAID.X ;  /* 0x0000000000007919 */ /* 0x000e220000002500 */
[----:B------:R-:W0:Y:S06]  /*0020*/  LDCU UR8, c[0x0][0x360] ;  /* 0x00006c00ff0877ac */ /* 0x000e2c0008000800 */
[----:B------:R-:W1:Y:S01]  /*0030*/  LDC.64 R4, c[0x0][0x380] ;  /* 0x0000e000ff047b82 */ /* 0x000e620000000a00 */
[----:B------:R-:W2:Y:S01]  /*0040*/  LDCU.64 UR6, c[0x0][0x358] ;  /* 0x00006b00ff0677ac */ /* 0x000ea20008000a00 */
[----:B0-----:R-:W-:-:S04]  /*0050*/  IMAD R2, R0, UR8, RZ ;  /* 0x0000000800027c24 */ /* 0x001fc8000f8e02ff */
[----:B------:R-:W-:-:S05]  /*0060*/  IMAD.SHL.U32 R3, R2, 0x2, RZ ;  /* 0x0000000202037824 */ /* 0x000fca00078e00ff */
[C---:B------:R-:W-:Y:S01]  /*0070*/  IADD3 R7, PT, PT, R3.reuse, UR8, RZ ;  /* 0x0000000803077c10 */ /* 0x040fe2000fffe0ff */
[----:B-1----:R-:W-:-:S04]  /*0080*/  IMAD.WIDE R2, R3, 0x4, R4 ;  /* 0x0000000403027825 */ /* 0x002fc800078e0204 */
[----:B------:R-:W-:Y:S02]  /*0090*/  IMAD.WIDE.U32 R4, R7, 0x4, R4 ;  /* 0x0000000407047825 */ /* 0x000fe400078e0004 */
[----:B--2---:R-:W2:Y:S04]  /*00a0*/  LDG.E R2, desc[UR6][R2.64] ;  /* 0x0000000602027981 */ /* 0x004ea8000c1e1900 */
[----:B------:R-:W2:Y:S01]  /*00b0*/  LDG.E R5, desc[UR6][R4.64] ;  /* 0x0000000604057981 */ /* 0x000ea2000c1e1900 */
[----:B------:R-:W0:Y:S01]  /*00c0*/  S2UR UR5, SR_CgaCtaId ;  /* 0x00000000000579c3 */ /* 0x000e220000008800 */
[----:B------:R-:W-:Y:S01]  /*00d0*/  UMOV UR4, 0x400 ;  /* 0x0000040000047882 */ /* 0x000fe20000000000 */
[----:B------:R-:W-:Y:S01]  /*00e0*/  UISETP.GE.U32.AND UP0, UPT, UR8, 0x42, UPT ;  /* 0x000000420800788c */ /* 0x000fe2000bf06070 */
[----:B------:R-:W1:Y:S01]  /*00f0*/  S2R R8, SR_TID.X ;  /* 0x0000000000087919 */ /* 0x000e620000002100 */
[----:B0-----:R-:W-:-:S06]  /*0100*/  ULEA UR4, UR5, UR4, 0x18 ;  /* 0x0000000405047291 */ /* 0x001fcc000f8ec0ff */
[C---:B-1----:R-:W-:Y:S02]  /*0110*/  LEA R7, R8.reuse, UR4, 0x2 ;  /* 0x0000000408077c11 */ /* 0x042fe4000f8e10ff */
[C---:B------:R-:W-:Y:S02]  /*0120*/  ISETP.GT.U32.AND P0, PT, R8.reuse, 0x1f, PT ;  /* 0x0000001f0800780c */ /* 0x040fe40003f04070 */
[----:B------:R-:W-:Y:S01]  /*0130*/  ISETP.NE.AND P1, PT, R8, RZ, PT ;  /* 0x000000ff0800720c */ /* 0x000fe20003f25270 */
[----:B--2---:R-:W-:-:S05]  /*0140*/  IMAD.IADD R6, R2, 0x1, R5 ;  /* 0x0000000102067824 */ /* 0x004fca00078e0205 */
[----:B------:R0:W-:Y:S01]  /*0150*/  STS [R7], R6 ;  /* 0x0000000607007388 */ /* 0x0001e20000000800 */
[----:B------:R-:W-:Y:S06]  /*0160*/  BAR.SYNC.DEFER_BLOCKING 0x0 ;  /* 0x0000000000007b1d */ /* 0x000fec0000010000 */
[----:B------:R-:W-:Y:S05]  /*0170*/  BRA.U !UP0, `(.L_x_0) ;  /* 0x0000000108307547 */ /* 0x000fea000b800000 */
[----:B------:R-:W-:-:S07]  /*0180*/  MOV R2, UR8 ;  /* 0x0000000800027c02 */ /* 0x000fce0008000f00 */
.L_x_1:
[----:B------:R-:W-:-:S04]  /*0190*/  SHF.R.U32.HI R5, RZ, 0x1, R2 ;  /* 0x00000001ff057819 */ /* 0x000fc80000011602 */
[----:B------:R-:W-:-:S13]  /*01a0*/  ISETP.GE.U32.AND P2, PT, R8, R5, PT ;  /* 0x000000050800720c */ /* 0x000fda0003f46070 */
[----:B------:R-:W-:Y:S01]  /*01b0*/  @!P2 IMAD R3, R5, 0x4, R7 ;  /* 0x000000040503a824 */ /* 0x000fe200078e0207 */
[----:B------:R-:W-:Y:S05]  /*01c0*/  @!P2 LDS R4, [R7] ;  /* 0x000000000704a984 */ /* 0x000fea0000000800 */
[----:B------:R-:W1:Y:S02]  /*01d0*/  @!P2 LDS R3, [R3] ;  /* 0x000000000303a984 */ /* 0x000e640000000800 */
[----:B-1----:R-:W-:-:S05]  /*01e0*/  @!P2 IADD3 R4, PT, PT, R3, R4, RZ ;  /* 0x000000040304a210 */ /* 0x002fca0007ffe0ff */
[----:B------:R1:W-:Y:S01]  /*01f0*/  @!P2 STS [R7], R4 ;  /* 0x000000040700a388 */ /* 0x0003e20000000800 */
[----:B------:R-:W-:Y:S01]  /*0200*/  BAR.SYNC.DEFER_BLOCKING 0x0 ;  /* 0x0000000000007b1d */ /* 0x000fe20000010000 */
[----:B------:R-:W-:Y:S01]  /*0210*/  ISETP.GT.U32.AND P2, PT, R2, 0x83, PT ;  /* 0x000000830200780c */ /* 0x000fe20003f44070 */
[----:B------:R-:W-:-:S12]  /*0220*/  IMAD.MOV.U32 R2, RZ, RZ, R5 ;  /* 0x000000ffff027224 */ /* 0x000fd800078e0005 */
[----:B-1----:R-:W-:Y:S05]  /*0230*/  @P2 BRA `(.L_x_1) ;  /* 0xfffffffc00d42947 */ /* 0x002fea000383ffff */
.L_x_0:
[----:B------:R-:W-:Y:S04]  /*0240*/  BSSY.RECONVERGENT B0, `(.L_x_2) ;  /* 0x000001a000007945 */ /* 0x000fe80003800200 */
[----:B------:R-:W-:Y:S05]  /*0250*/  @P0 BRA `(.L_x_3) ;  /* 0x0000000000600947 */ /* 0x000fea0003800000 */
[----:B------:R-:W-:Y:S04]  /*0260*/  LDS R2, [R7+0x80] ;  /* 0x0000800007027984 */ /* 0x000fe80000000800 */
[----:B------:R-:W1:Y:S02]  /*0270*/  LDS R3, [R7] ;  /* 0x0000000007037984 */ /* 0x000e640000000800 */
[----:B-1----:R-:W-:-:S05]  /*0280*/  IADD3 R2, PT, PT, R2, R3, RZ ;  /* 0x0000000302027210 */ /* 0x002fca0007ffe0ff */
[----:B------:R-:W-:Y:S04]  /*0290*/  STS [R7], R2 ;  /* 0x0000000207007388 */ /* 0x000fe80000000800 */
[----:B------:R-:W-:Y:S04]  /*02a0*/  LDS R3, [R7+0x40] ;  /* 0x0000400007037984 */ /* 0x000fe80000000800 */
[----:B------:R-:W1:Y:S02]  /*02b0*/  LDS R4, [R7] ;  /* 0x0000000007047984 */ /* 0x000e640000000800 */
[----:B-1----:R-:W-:-:S05]  /*02c0*/  IMAD.IADD R4, R3, 0x1, R4 ;  /* 0x0000000103047824 */ /* 0x002fca00078e0204 */
[----:B------:R-:W-:Y:S04]  /*02d0*/  STS [R7], R4 ;  /* 0x0000000407007388 */ /* 0x000fe80000000800 */
[----:B------:R-:W-:Y:S04]  /*02e0*/  LDS R3, [R7+0x20] ;  /* 0x0000200007037984 */ /* 0x000fe80000000800 */
[----:B0-----:R-:W0:Y:S02]  /*02f0*/  LDS R6, [R7] ;  /* 0x0000000007067984 */ /* 0x001e240000000800 */
[----:B0-----:R-:W-:-:S05]  /*0300*/  IADD3 R6, PT, PT, R3, R6, RZ ;  /* 0x0000000603067210 */ /* 0x001fca0007ffe0ff */
[----:B------:R-:W-:Y:S04]  /*0310*/  STS [R7], R6 ;  /* 0x0000000607007388 */ /* 0x000fe80000000800 */
[----:B------:R-:W-:Y:S04]  /*0320*/  LDS R3, [R7+0x10] ;  /* 0x0000100007037984 */ /* 0x000fe80000000800 */
[----:B------:R-:W0:Y:S02]  /*0330*/  LDS R8, [R7] ;  /* 0x0000000007087984 */ /* 0x000e240000000800 */
[----:B0-----:R-:W-:-:S05]  /*0340*/  IMAD.IADD R8, R3, 0x1, R8 ;  /* 0x0000000103087824 */ /* 0x001fca00078e0208 */
[----:B------:R-:W-:Y:S04]  /*0350*/  STS [R7], R8 ;  /* 0x0000000807007388 */ /* 0x000fe80000000800 */
[----:B------:R-:W-:Y:S04]  /*0360*/  LDS R2, [R7+0x8] ;  /* 0x0000080007027984 */ /* 0x000fe80000000800 */
[----:B------:R-:W0:Y:S02]  /*0370*/  LDS R3, [R7] ;  /* 0x0000000007037984 */ /* 0x000e240000000800 */
[----:B0-----:R-:W-:-:S05]  /*0380*/  IADD3 R2, PT, PT, R2, R3, RZ ;  /* 0x0000000302027210 */ /* 0x001fca0007ffe0ff */
[----:B------:R-:W-:Y:S04]  /*0390*/  STS [R7], R2 ;  /* 0x0000000207007388 */ /* 0x000fe80000000800 */
[----:B------:R-:W-:Y:S04]  /*03a0*/  LDS R3, [R7+0x4] ;  /* 0x0000040007037984 */ /* 0x000fe80000000800 */
[----:B------:R-:W0:Y:S02]  /*03b0*/  LDS R4, [R7] ;  /* 0x0000000007047984 */ /* 0x000e240000000800 */
[----:B0-----:R-:W-:-:S05]  /*03c0*/  IMAD.IADD R4, R3, 0x1, R4 ;  /* 0x0000000103047824 */ /* 0x001fca00078e0204 */
[----:B------:R1:W-:Y:S02]  /*03d0*/  STS [R7], R4 ;  /* 0x0000000407007388 */ /* 0x0003e40000000800 */
.L_x_3:
[----:B------:R-:W-:Y:S05]  /*03e0*/  BSYNC.RECONVERGENT B0 ;  /* 0x0000000000007941 */ /* 0x000fea0003800200 */
.L_x_2:
[----:B------:R-:W-:Y:S06]  /*03f0*/  BAR.SYNC.DEFER_BLOCKING 0x0 ;  /* 0x0000000000007b1d */ /* 0x000fec0000010000 */
[----:B------:R-:W-:Y:S05]  /*0400*/  @P1 EXIT ;  /* 0x000000000000194d */ /* 0x000fea0003800000 */
[----:B------:R-:W2:Y:S01]  /*0410*/  S2UR UR5, SR_CgaCtaId ;  /* 0x00000000000579c3 */ /* 0x000ea20000008800 */
[----:B------:R-:W-:-:S07]  /*0420*/  UMOV UR4, 0x400 ;  /* 0x0000040000047882 */ /* 0x000fce0000000000 */
[----:B------:R-:W3:Y:S01]  /*0430*/  LDC.64 R2, c[0x0][0x388] ;  /* 0x0000e200ff027b82 */ /* 0x000ee20000000a00 */
[----:B--2---:R-:W-:Y:S01]  /*0440*/  ULEA UR4, UR5, UR4, 0x18 ;  /* 0x0000000405047291 */ /* 0x004fe2000f8ec0ff */
[----:B---3--:R-:W-:-:S08]  /*0450*/  IMAD.WIDE.U32 R2, R0, 0x4, R2 ;  /* 0x0000000400027825 */ /* 0x008fd000078e0002 */
[----:B------:R-:W2:Y:S04]  /*0460*/  LDS R5, [UR4] ;  /* 0x00000004ff057984 */ /* 0x000ea80008000800 */
[----:B--2---:R-:W-:Y:S01]  /*0470*/  STG.E desc[UR6][R2.64], R5 ;  /* 0x0000000502007986 */ /* 0x004fe2000c101906 */
[----:B------:R-:W-:Y:S05]  /*0480*/  EXIT ;  /* 0x000000000000794d */ /* 0x000fea0003800000 */
.L_x_4:
[----:B------:R-:W-:-:S00]  /*0490*/  BRA `(.L_x_4) ;  /* 0xfffffffc00fc7947 */ /* 0x000fc0000383ffff */
[----:B------:R-:W-:-:S00]  /*04a0*/  NOP ;  /* 0x0000000000007918 */ /* 0x000fc00000000000 */
        /* <DEDUP_REMOVED lines=13> */
.L_x_6:


//--------------------- .text._Z4initPii          --------------------------
	.section	.text._Z4initPii,"ax",@progbits
	.align	128
        .global         _Z4initPii
        .type           _Z4initPii,@function
        .size           _Z4initPii,(.L_x_7 - _Z4initPii)
        .other          _Z4initPii,@"STO_CUDA_ENTRY STV_DEFAULT"
_Z4initPii:
.text._Z4initPii:
[----:B------:R-:W-:Y:S01]  /*0000*/  LDC R1, c[0x0][0x37c] ;  /* 0x0000df00ff017b82 */ /* 0x000fe20000000800 */
[----:B------:R-:W0:Y:S07]  /*0010*/  S2R R0, SR_TID.X ;  /* 0x0000000000007919 */ /* 0x000e2e0000002100 */
[----:B------:R-:W0:Y:S01]  /*0020*/  S2UR UR4, SR_CTAID.X ;  /* 0x00000000000479c3 */ /* 0x000e220000002500 */
[----:B------:R-:W1:Y:S07]  /*0030*/  LDCU UR5, c[0x0][0x388] ;  /* 0x00007100ff0577ac */ /* 0x000e6e0008000800 */
[----:B------:R-:W0:Y:S02]  /*0040*/  LDC R5, c[0x0][0x360] ;  /* 0x0000d800ff057b82 */ /* 0x000e240000000800 */
[----:B0-----:R-:W-:-:S05]  /*0050*/  IMAD R5, R5, UR4, R0 ;  /* 0x0000000405057c24 */ /* 0x001fca000f8e0200 */
[----:B-1----:R-:W-:-:S13]  /*0060*/  ISETP.GE.AND P0, PT, R5, UR5, PT ;  /* 0x0000000505007c0c */ /* 0x002fda000bf06270 */
[----:B------:R-:W-:Y:S05]  /*0070*/  @P0 EXIT ;  /* 0x000000000000094d */ /* 0x000fea0003800000 */
[----:B------:R-:W0:Y:S01]  /*0080*/  LDC.64 R2, c[0x0][0x380] ;  /* 0x0000e000ff027b82 */ /* 0x000e220000000a00 */
[----:B------:R-:W1:Y:S01]  /*0090*/  LDCU.64 UR4, c[0x0][0x358] ;  /* 0x00006b00ff0477ac */ /* 0x000e620008000a00 */
[----:B------:R-:W-:Y:S02]  /*00a0*/  HFMA2 R7, -RZ, RZ, 0, 5.9604644775390625e-08 ;  /* 0x00000001ff077431 */ /* 0x000fe400000001ff */
[----:B0-----:R-:W-:-:S05]  /*00b0*/  IMAD.WIDE R2, R5, 0x4, R2 ;  /* 0x0000000405027825 */ /* 0x001fca00078e0202 */
[----:B-1----:R-:W-:Y:S01]  /*00c0*/  STG.E desc[UR4][R2.64], R7 ;  /* 0x0000000702007986 */ /* 0x002fe2000c101904 */
[----:B------:R-:W-:Y:S05]  /*00d0*/  EXIT ;  /* 0x000000000000794d */ /* 0x000fea0003800000 */
.L_x_5:
        /* <DEDUP_REMOVED lines=10> */
.L_x_7:


//--------------------- .nv.shared._Z13sum_reductionPiS_ --------------------------
	.section	.nv.shared._Z13sum_reductionPiS_,"aw",@nobits
	.sectionflags	@""
	.align	4
.nv.shared._Z13sum_reductionPiS_:
	.zero		2048


//--------------------- .nv.shared.reserved.0     --------------------------
	.section	.nv.shared.reserved.0,"aw",@nobits
	.weak		__nv_reservedSMEM_offset_0_alias
	.size		__nv_reservedSMEM_offset_0_alias, 0, 64
	.other		__nv_reservedSMEM_offset_0_alias,@"STO_CUDA_RESERVED_SHARED STV_DEFAULT"
__nv_reservedSMEM_offset_0_alias:
	.zero		0
	.zero		64


//--------------------- .nv.constant0._Z13sum_reductionPiS_ --------------------------
	.section	.nv.constant0._Z13sum_reductionPiS_,"a",@progbits
	.sectionflags	@""
	.align	4
.nv.constant0._Z13sum_reductionPiS_:
	.zero		912


//--------------------- .nv.constant0._Z4initPii  --------------------------
	.section	.nv.constant0._Z4initPii,"a",@progbits
	.sectionflags	@""
	.align	4
.nv.constant0._Z4initPii:
	.zero		908


//--------------------- SYMBOLS --------------------------

	.type		.nv.reservedSmem.offset0,@object
	.size		.nv.reservedSmem.offset0,0x4
	.type		.nv.reservedSmem.cap,@object
	.size		.nv.reservedSmem.cap,0x4
